	.headerflags	@"EF_CUDA_TEXMODE_UNIFIED EF_CUDA_64BIT_ADDRESS EF_CUDA_ACCELERATORS EF_CUDA_SM90 EF_CUDA_VIRTUAL_SM(EF_CUDA_SM90)"
	.elftype	@"ET_EXEC"


//--------------------- .nv.info                  --------------------------
	.section	.nv.info,"",@"SHT_CUDA_INFO"
	.align	4


	//----- nvinfo : EIATTR_REGCOUNT
	.align		4
        /*0000*/ 	.byte	0x04, 0x2f
        /*0002*/ 	.short	(.L_3 - .L_2)
	.align		4
.L_2:
        /*0004*/ 	.word	index@(triton_poi_fused__native_batch_norm_legit_no_training_convolution_relu_11)
        /*0008*/ 	.word	0x00000016


	//----- nvinfo : EIATTR_MIN_STACK_SIZE
	.align		4
.L_3:
        /*000c*/ 	.byte	0x04, 0x12
        /*000e*/ 	.short	(.L_5 - .L_4)
	.align		4
.L_4:
        /*0010*/ 	.word	index@(triton_poi_fused__native_batch_norm_legit_no_training_convolution_relu_11)
        /*0014*/ 	.word	0x00000000


	//----- nvinfo : EIATTR_FRAME_SIZE
	.align		4
.L_5:
        /*0018*/ 	.byte	0x04, 0x11
        /*001a*/ 	.short	(.L_7 - .L_6)
	.align		4
.L_6:
        /*001c*/ 	.word	index@(triton_poi_fused__native_batch_norm_legit_no_training_convolution_relu_11)
        /*0020*/ 	.word	0x00000000


	//----- nvinfo : EIATTR_MIN_STACK_SIZE
	.align		4
.L_7:
        /*0024*/ 	.byte	0x04, 0x12
        /*0026*/ 	.short	(.L_9 - .L_8)
	.align		4
.L_8:
        /*0028*/ 	.word	index@(triton_poi_fused__native_batch_norm_legit_no_training_convolution_relu_11)
        /*002c*/ 	.word	0x00000000
.L_9:


//--------------------- .nv.info.triton_poi_fused__native_batch_norm_legit_no_training_convolution_relu_11 --------------------------
	.section	.nv.info.triton_poi_fused__native_batch_norm_legit_no_training_convolution_relu_11,"",@"SHT_CUDA_INFO"
	.sectionflags	@""
	.align	4


	//----- nvinfo : EIATTR_CUDA_API_VERSION
	.align		4
        /*0000*/ 	.byte	0x04, 0x37
        /*0002*/ 	.short	(.L_11 - .L_10)
.L_10:
        /*0004*/ 	.word	0x0000007c


	//----- nvinfo : EIATTR_KPARAM_INFO
	.align		4
.L_11:
        /*0008*/ 	.byte	0x04, 0x17
        /*000a*/ 	.short	(.L_13 - .L_12)
.L_12:
        /*000c*/ 	.word	0x00000000
        /*0010*/ 	.short	0x0007
        /*0012*/ 	.short	0x0038
        /*0014*/ 	.byte	0x00, 0xf0, 0x11, 0x00


	//----- nvinfo : EIATTR_KPARAM_INFO
	.align		4
.L_13:
        /*0018*/ 	.byte	0x04, 0x17
        /*001a*/ 	.short	(.L_15 - .L_14)
.L_14:
        /*001c*/ 	.word	0x00000000
        /*0020*/ 	.short	0x0006
        /*0022*/ 	.short	0x0030
        /*0024*/ 	.byte	0x00, 0xf4, 0x21, 0x00


	//----- nvinfo : EIATTR_KPARAM_INFO
	.align		4
.L_15:
        /*0028*/ 	.byte	0x04, 0x17
        /*002a*/ 	.short	(.L_17 - .L_16)
.L_16:
        /*002c*/ 	.word	0x00000000
        /*0030*/ 	.short	0x0005
        /*0032*/ 	.short	0x0028
        /*0034*/ 	.byte	0x00, 0xf4, 0x21, 0x00


	//----- nvinfo : EIATTR_KPARAM_INFO
	.align		4
.L_17:
        /*0038*/ 	.byte	0x04, 0x17
        /*003a*/ 	.short	(.L_19 - .L_18)
.L_18:
        /*003c*/ 	.word	0x00000000
        /*0040*/ 	.short	0x0004
        /*0042*/ 	.short	0x0020
        /*0044*/ 	.byte	0x00, 0xf4, 0x21, 0x00


	//----- nvinfo : EIATTR_KPARAM_INFO
	.align		4
.L_19:
        /*0048*/ 	.byte	0x04, 0x17
        /*004a*/ 	.short	(.L_21 - .L_20)
.L_20:
        /*004c*/ 	.word	0x00000000
        /*0050*/ 	.short	0x0003
        /*0052*/ 	.short	0x0018
        /*0054*/ 	.byte	0x00, 0xf4, 0x21, 0x00


	//----- nvinfo : EIATTR_KPARAM_INFO
	.align		4
.L_21:
        /*0058*/ 	.byte	0x04, 0x17
        /*005a*/ 	.short	(.L_23 - .L_22)
.L_22:
        /*005c*/ 	.word	0x00000000
        /*0060*/ 	.short	0x0002
        /*0062*/ 	.short	0x0010
        /*0064*/ 	.byte	0x00, 0xf4, 0x21, 0x00


	//----- nvinfo : EIATTR_KPARAM_INFO
	.align		4
.L_23:
        /*0068*/ 	.byte	0x04, 0x17
        /*006a*/ 	.short	(.L_25 - .L_24)
.L_24:
        /*006c*/ 	.word	0x00000000
        /*0070*/ 	.short	0x0001
        /*0072*/ 	.short	0x0008
        /*0074*/ 	.byte	0x00, 0xf4, 0x21, 0x00


	//----- nvinfo : EIATTR_KPARAM_INFO
	.align		4
.L_25:
        /*0078*/ 	.byte	0x04, 0x17
        /*007a*/ 	.short	(.L_27 - .L_26)
.L_26:
        /*007c*/ 	.word	0x00000000
        /*0080*/ 	.short	0x0000
        /*0082*/ 	.short	0x0000
        /*0084*/ 	.byte	0x00, 0xf4, 0x21, 0x00


	//----- nvinfo : EIATTR_SPARSE_MMA_MASK
	.align		4
.L_27:
        /*0088*/ 	.byte	0x03, 0x50
        /*008a*/ 	.short	0x0000


	//----- nvinfo : EIATTR_MAXREG_COUNT
	.align		4
        /*008c*/ 	.byte	0x03, 0x1b
        /*008e*/ 	.short	0x00ff


	//----- nvinfo : EIATTR_EXIT_INSTR_OFFSETS
	.align		4
        /*0090*/ 	.byte	0x04, 0x1c
        /*0092*/ 	.short	(.L_29 - .L_28)


	//   ....[0]....
.L_28:
        /*0094*/ 	.word	0x00000400


	//----- nvinfo : EIATTR_REQNTID
	.align		4
.L_29:
        /*0098*/ 	.byte	0x04, 0x10
        /*009a*/ 	.short	(.L_31 - .L_30)
.L_30:
        /*009c*/ 	.word	0x00000100
        /*00a0*/ 	.word	0x00000001
        /*00a4*/ 	.word	0x00000001


	//----- nvinfo : EIATTR_CBANK_PARAM_SIZE
	.align		4
.L_31:
        /*00a8*/ 	.byte	0x03, 0x19
        /*00aa*/ 	.short	0x003c


	//----- nvinfo : EIATTR_PARAM_CBANK
	.align		4
        /*00ac*/ 	.byte	0x04, 0x0a
        /*00ae*/ 	.short	(.L_33 - .L_32)
	.align		4
.L_32:
        /*00b0*/ 	.word	index@(.nv.constant0.triton_poi_fused__native_batch_norm_legit_no_training_convolution_relu_11)
        /*00b4*/ 	.short	0x0210
        /*00b6*/ 	.short	0x003c


	//----- nvinfo : EIATTR_SW_WAR
	.align		4
.L_33:
        /*00b8*/ 	.byte	0x04, 0x36
        /*00ba*/ 	.short	(.L_35 - .L_34)
.L_34:
        /*00bc*/ 	.word	0x00000008
.L_35:


//--------------------- .nv.callgraph             --------------------------
	.section	.nv.callgraph,"",@"SHT_CUDA_CALLGRAPH"
	.align	4
	.sectionentsize	8
	.align		4
        /*0000*/ 	.word	0x00000000
	.align		4
        /*0004*/ 	.word	0xffffffff
	.align		4
        /*0008*/ 	.word	0x00000000
	.align		4
        /*000c*/ 	.word	0xfffffffe
	.align		4
        /*0010*/ 	.word	0x00000000
	.align		4
        /*0014*/ 	.word	0xfffffffd
	.align		4
        /*0018*/ 	.word	0x00000000
	.align		4
        /*001c*/ 	.word	0xfffffffc


//--------------------- .nv.constant4             --------------------------
	.section	.nv.constant4,"a",@progbits
	.align	8
	.align		8
.nv.constant4:
        /*0000*/ 	.dword	_$_str
	.align		8
        /*0008*/ 	.dword	_$_str_$_2


//--------------------- .text.triton_poi_fused__native_batch_norm_legit_no_training_convolution_relu_11 --------------------------
	.section	.text.triton_poi_fused__native_batch_norm_legit_no_training_convolution_relu_11,"ax",@progbits
	.align	128
        .global         triton_poi_fused__native_batch_norm_legit_no_training_convolution_relu_11
        .type           triton_poi_fused__native_batch_norm_legit_no_training_convolution_relu_11,@function
        .size           triton_poi_fused__native_batch_norm_legit_no_training_convolution_relu_11,(.L_x_1 - triton_poi_fused__native_batch_norm_legit_no_training_convolution_relu_11)
        .other          triton_poi_fused__native_batch_norm_legit_no_training_convolution_relu_11,@"STO_CUDA_ENTRY STV_DEFAULT"
triton_poi_fused__native_batch_norm_legit_no_training_convolution_relu_11:
.text.triton_poi_fused__native_batch_norm_legit_no_training_convolution_relu_11:
[----:B------:R-:W-:Y:S01]  /*0000*/  LDC R1, c[0x0][0x28] ;  /* 0x00000a00ff017b82 */ /* 0x000fe20000000800 */
[----:B------:R-:W1:Y:S07]  /*0010*/  S2R R0, SR_TID.X ;  /* 0x0000000000007919 */ /* 0x000e6e0000002100 */
[----:B------:R-:W2:Y:S01]  /*0020*/  LDC.64 R14, c[0x0][0x228] ;  /* 0x00008a00ff0e7b82 */ /* 0x000ea20000000a00 */
[----:B------:R-:W-:Y:S01]  /*0030*/  ULDC.64 UR4, c[0x0][0x208] ;  /* 0x0000820000047ab9 */ /* 0x000fe20000000a00 */
[----:B------:R-:W3:Y:S06]  /*0040*/  S2R R5, SR_CTAID.X ;  /* 0x0000000000057919 */ /* 0x000eec0000002500 */
[----:B------:R-:W4:Y:S08]  /*0050*/  LDC.64 R10, c[0x0][0x218] ;  /* 0x00008600ff0a7b82 */ /* 0x000f300000000a00 */
[----:B------:R-:W5:Y:S08]  /*0060*/  LDC.64 R12, c[0x0][0x220] ;  /* 0x00008800ff0c7b82 */ /* 0x000f700000000a00 */
[----:B------:R-:W2:Y:S01]  /*0070*/  LDC.64 R16, c[0x0][0x230] ;  /* 0x00008c00ff107b82 */ /* 0x000ea20000000a00 */
[----:B-1----:R-:W-:-:S02]  /*0080*/  SHF.L.U32 R0, R0, 0x1, RZ ;  /* 0x0000000100007819 */ /* 0x002fc400000006ff */
[----:B---3--:R-:W-:Y:S02]  /*0090*/  SHF.R.S32.HI R3, RZ, 0x16, R5 ;  /* 0x00000016ff037819 */ /* 0x008fe40000011405 */
[----:B------:R-:W-:Y:S02]  /*00a0*/  LOP3.LUT R0, R0, 0x1fe, RZ, 0xc0, !PT ;  /* 0x000001fe00007812 */ /* 0x000fe400078ec0ff */
[----:B------:R-:W-:Y:S02]  /*00b0*/  SGXT R3, R3, 0x1 ;  /* 0x000000010303781a */ /* 0x000fe40000000200 */
[----:B------:R-:W-:Y:S02]  /*00c0*/  LEA R0, R5, R0, 0x9 ;  /* 0x0000000005007211 */ /* 0x000fe400078e48ff */
[----:B------:R-:W1:Y:S02]  /*00d0*/  LDC.64 R4, c[0x0][0x238] ;  /* 0x00008e00ff047b82 */ /* 0x000e640000000a00 */
[----:B------:R-:W-:-:S04]  /*00e0*/  LEA.HI R3, R3, R0, RZ, 0x12 ;  /* 0x0000000003037211 */ /* 0x000fc800078f90ff */
[----:B------:R-:W-:-:S04]  /*00f0*/  SHF.R.S32.HI R3, RZ, 0x12, R3 ;  /* 0x00000012ff037819 */ /* 0x000fc80000011403 */
[----:B------:R-:W-:-:S04]  /*0100*/  SHF.R.S32.HI R2, RZ, 0xf, R3 ;  /* 0x0000000fff027819 */ /* 0x000fc80000011403 */
[----:B------:R-:W-:-:S04]  /*0110*/  LOP3.LUT R2, R2, 0xffff, RZ, 0xc0, !PT ;  /* 0x0000ffff02027812 */ /* 0x000fc800078ec0ff */
[----:B------:R-:W-:-:S04]  /*0120*/  LEA.HI R2, R2, R3, RZ, 0x18 ;  /* 0x0000000302027211 */ /* 0x000fc800078fc0ff */
[----:B------:R-:W-:-:S04]  /*0130*/  LOP3.LUT R2, R2, 0xff00, RZ, 0xc0, !PT ;  /* 0x0000ff0002027812 */ /* 0x000fc800078ec0ff */
[----:B------:R-:W-:-:S04]  /*0140*/  IADD3 R2, RZ, -R2, RZ ;  /* 0x80000002ff027210 */ /* 0x000fc80007ffe0ff */
[----:B------:R-:W-:-:S04]  /*0150*/  PRMT R2, R2, 0x7710, RZ ;  /* 0x0000771002027816 */ /* 0x000fc800000000ff */
[----:B------:R-:W-:-:S04]  /*0160*/  IADD3 R3, R3, R2, RZ ;  /* 0x0000000203037210 */ /* 0x000fc80007ffe0ff */
[----:B------:R-:W-:Y:S02]  /*0170*/  PRMT R19, R3, 0x9910, RZ ;  /* 0x0000991003137816 */ /* 0x000fe400000000ff */
[----:B------:R-:W3:Y:S03]  /*0180*/  LDC.64 R2, c[0x0][0x210] ;  /* 0x00008400ff027b82 */ /* 0x000ee60000000a00 */
[----:B--2---:R-:W-:-:S05]  /*0190*/  IMAD.WIDE R14, R19, 0x4, R14 ;  /* 0x00000004130e7825 */ /* 0x004fca00078e020e */
[----:B------:R2:W2:Y:S01]  /*01a0*/  LDG.E.EL R18, desc[UR4][R14.64] ;  /* 0x000000040e127981 */ /* 0x0004a2000c2e1900 */
[----:B----4-:R-:W-:-:S04]  /*01b0*/  IMAD.WIDE R10, R19, 0x4, R10 ;  /* 0x00000004130a7825 */ /* 0x010fc800078e020a */
[----:B-----5:R-:W-:Y:S01]  /*01c0*/  IMAD.WIDE R12, R19, 0x4, R12 ;  /* 0x00000004130c7825 */ /* 0x020fe200078e020c */
[----:B------:R4:W5:Y:S04]  /*01d0*/  LDG.E.EL R8, desc[UR4][R10.64] ;  /* 0x000000040a087981 */ /* 0x000968000c2e1900 */
[----:B------:R-:W5:Y:S01]  /*01e0*/  LDG.E.EL R9, desc[UR4][R12.64] ;  /* 0x000000040c097981 */ /* 0x000f62000c2e1900 */
[----:B---3--:R-:W-:-:S05]  /*01f0*/  IMAD.WIDE R2, R0, 0x4, R2 ;  /* 0x0000000400027825 */ /* 0x008fca00078e0202 */
[----:B------:R-:W5:Y:S01]  /*0200*/  LDG.E.64 R6, desc[UR4][R2.64] ;  /* 0x0000000402067981 */ /* 0x000f62000c1e1b00 */
[----:B0-2---:R-:W-:-:S04]  /*0210*/  IMAD.WIDE R14, R19, 0x4, R16 ;  /* 0x00000004130e7825 */ /* 0x005fc800078e0210 */
[----:B-1----:R-:W-:Y:S02]  /*0220*/  IMAD.WIDE R16, R19, 0x4, R4 ;  /* 0x0000000413107825 */ /* 0x002fe400078e0204 */
[----:B------:R-:W2:Y:S01]  /*0230*/  LDG.E.EL R14, desc[UR4][R14.64] ;  /* 0x000000040e0e7981 */ /* 0x000ea2000c2e1900 */
[----:B----4-:R-:W-:Y:S01]  /*0240*/  HFMA2.MMA R10, -RZ, RZ, 1.625, 0 ;  /* 0x3e800000ff0a7435 */ /* 0x010fe200000001ff */
[----:B------:R-:W0:Y:S02]  /*0250*/  LDC.64 R4, c[0x0][0x240] ;  /* 0x00009000ff047b82 */ /* 0x000e240000000a00 */
[----:B------:R-:W2:Y:S01]  /*0260*/  LDG.E.EL R17, desc[UR4][R16.64] ;  /* 0x0000000410117981 */ /* 0x000ea2000c2e1900 */
[----:B0-----:R-:W-:-:S04]  /*0270*/  IMAD.WIDE R4, R0, 0x4, R4 ;  /* 0x0000000400047825 */ /* 0x001fc800078e0204 */
[----:B------:R-:W-:-:S04]  /*0280*/  FADD R18, R18, 9.9999997473787516356e-06 ;  /* 0x3727c5ac12127421 */ /* 0x000fc80000000000 */
[----:B------:R-:W0:Y:S02]  /*0290*/  MUFU.SQRT R19, R18 ;  /* 0x0000001200137308 */ /* 0x000e240000002000 */
[C---:B0-----:R-:W-:Y:S02]  /*02a0*/  FSETP.GT.AND P0, PT, R19.reuse, 8.50705917302346158658e+37, PT ;  /* 0x7e8000001300780b */ /* 0x041fe40003f04000 */
[----:B------:R-:W-:-:S11]  /*02b0*/  FSETP.GEU.AND P1, PT, R19, 1.175494350822287508e-38, PT ;  /* 0x008000001300780b */ /* 0x000fd60003f2e000 */
[----:B------:R-:W-:-:S04]  /*02c0*/  @P0 FMUL R19, R19, 0.25 ;  /* 0x3e80000013130820 */ /* 0x000fc80000400000 */
[----:B------:R-:W-:-:S06]  /*02d0*/  @!P1 FMUL R19, R19, 16777216 ;  /* 0x4b80000013139820 */ /* 0x000fcc0000400000 */
[----:B------:R-:W0:Y:S01]  /*02e0*/  MUFU.RCP R19, R19 ;  /* 0x0000001300137308 */ /* 0x000e220000001000 */
[----:B------:R-:W-:Y:S01]  /*02f0*/  FSEL R10, R10, 1, P0 ;  /* 0x3f8000000a0a7808 */ /* 0x000fe20000000000 */
[--C-:B-----5:R-:W-:Y:S01]  /*0300*/  FADD R6, R6, R8.reuse ;  /* 0x0000000806067221 */ /* 0x120fe20000000000 */
[----:B------:R-:W-:-:S03]  /*0310*/  FADD R7, R7, R8 ;  /* 0x0000000807077221 */ /* 0x000fc60000000000 */
[----:B------:R-:W-:Y:S01]  /*0320*/  @!P1 FMUL R10, R10, 16777216 ;  /* 0x4b8000000a0a9820 */ /* 0x000fe20000400000 */
[C---:B------:R-:W-:Y:S01]  /*0330*/  FADD R8, -R9.reuse, R6 ;  /* 0x0000000609087221 */ /* 0x040fe20000000100 */
[----:B------:R-:W-:Y:S02]  /*0340*/  FADD R9, -R9, R7 ;  /* 0x0000000709097221 */ /* 0x000fe40000000100 */
[----:B0-----:R-:W-:-:S04]  /*0350*/  FMUL R10, R19, R10 ;  /* 0x0000000a130a7220 */ /* 0x001fc80000400000 */
[-C--:B------:R-:W-:Y:S01]  /*0360*/  FMUL R8, R8, R10.reuse ;  /* 0x0000000a08087220 */ /* 0x080fe20000400000 */
[----:B------:R-:W-:-:S03]  /*0370*/  FMUL R10, R9, R10 ;  /* 0x0000000a090a7220 */ /* 0x000fc60000400000 */
[C-C-:B--2---:R-:W-:Y:S01]  /*0380*/  FFMA R8, R14.reuse, R8, R17.reuse ;  /* 0x000000080e087223 */ /* 0x144fe20000000011 */
[----:B------:R-:W-:-:S04]  /*0390*/  FFMA R10, R14, R10, R17 ;  /* 0x0000000a0e0a7223 */ /* 0x000fc80000000011 */
[----:B------:R-:W-:Y:S02]  /*03a0*/  FSETP.GEU.AND P0, PT, R8, RZ, PT ;  /* 0x000000ff0800720b */ /* 0x000fe40003f0e000 */
[----:B------:R-:W-:Y:S02]  /*03b0*/  FSETP.GEU.AND P1, PT, R10, RZ, PT ;  /* 0x000000ff0a00720b */ /* 0x000fe40003f2e000 */
[----:B------:R-:W-:Y:S02]  /*03c0*/  FSEL R8, R8, RZ, P0 ;  /* 0x000000ff08087208 */ /* 0x000fe40000000000 */
[----:B------:R-:W-:Y:S01]  /*03d0*/  FSEL R9, R10, RZ, P1 ;  /* 0x000000ff0a097208 */ /* 0x000fe20000800000 */
[----:B------:R-:W-:Y:S04]  /*03e0*/  STG.E.64 desc[UR4][R2.64], R6 ;  /* 0x0000000602007986 */ /* 0x000fe8000c101b04 */
[----:B------:R-:W-:Y:S01]  /*03f0*/  STG.E.64 desc[UR4][R4.64], R8 ;  /* 0x0000000804007986 */ /* 0x000fe2000c101b04 */
[----:B------:R-:W-:Y:S05]  /*0400*/  EXIT ;  /* 0x000000000000794d */ /* 0x000fea0003800000 */
.L_x_0:
[----:B------:R-:W-:-:S00]  /*0410*/  BRA `(.L_x_0) ;  /* 0xfffffffc00fc7947 */ /* 0x000fc0000383ffff */
[----:B------:R-:W-:-:S00]  /*0420*/  NOP ;  /* 0x0000000000007918 */ /* 0x000fc00000000000 */
        /* <DEDUP_REMOVED lines=13> */
.L_x_1:


//--------------------- .nv.global.init           --------------------------
	.section	.nv.global.init,"aw",@progbits
.nv.global.init:
	.type		_$_str,@object
	.size		_$_str,(_$_str_$_2 - _$_str)
_$_str:
        /*0000*/ 	.byte	0x5f, 0x5f, 0x43, 0x55, 0x44, 0x41, 0x5f, 0x46, 0x54, 0x5a, 0x00
	.type		_$_str_$_2,@object
	.size		_$_str_$_2,(.L_1 - _$_str_$_2)
_$_str_$_2:
        /*000b*/ 	.byte	0x5f, 0x5f, 0x43, 0x55, 0x44, 0x41, 0x5f, 0x50, 0x52, 0x45, 0x43, 0x5f, 0x53, 0x51, 0x52, 0x54
        /*001b*/ 	.byte	0x00
.L_1:


//--------------------- .nv.constant0.triton_poi_fused__native_batch_norm_legit_no_training_convolution_relu_11 --------------------------
	.section	.nv.constant0.triton_poi_fused__native_batch_norm_legit_no_training_convolution_relu_11,"a",@progbits
	.sectionflags	@""
	.align	4
.nv.constant0.triton_poi_fused__native_batch_norm_legit_no_training_convolution_relu_11:
	.zero		588
